	.headerflags	@"EF_CUDA_TEXMODE_UNIFIED EF_CUDA_64BIT_ADDRESS EF_CUDA_ACCELERATORS EF_CUDA_SM90 EF_CUDA_VIRTUAL_SM(EF_CUDA_SM90)"
	.elftype	@"ET_EXEC"


//--------------------- .nv.info                  --------------------------
	.section	.nv.info,"",@"SHT_CUDA_INFO"
	.align	4


	//----- nvinfo : EIATTR_REGCOUNT
	.align		4
        /*0000*/ 	.byte	0x04, 0x2f
        /*0002*/ 	.short	(.L_1 - .L_0)
	.align		4
.L_0:
        /*0004*/ 	.word	index@(triton_poi_fused__to_copy_add_arange_mul_33)
        /*0008*/ 	.word	0x0000000a


	//----- nvinfo : EIATTR_MIN_STACK_SIZE
	.align		4
.L_1:
        /*000c*/ 	.byte	0x04, 0x12
        /*000e*/ 	.short	(.L_3 - .L_2)
	.align		4
.L_2:
        /*0010*/ 	.word	index@(triton_poi_fused__to_copy_add_arange_mul_33)
        /*0014*/ 	.word	0x00000000


	//----- nvinfo : EIATTR_FRAME_SIZE
	.align		4
.L_3:
        /*0018*/ 	.byte	0x04, 0x11
        /*001a*/ 	.short	(.L_5 - .L_4)
	.align		4
.L_4:
        /*001c*/ 	.word	index@(triton_poi_fused__to_copy_add_arange_mul_33)
        /*0020*/ 	.word	0x00000000


	//----- nvinfo : EIATTR_MIN_STACK_SIZE
	.align		4
.L_5:
        /*0024*/ 	.byte	0x04, 0x12
        /*0026*/ 	.short	(.L_7 - .L_6)
	.align		4
.L_6:
        /*0028*/ 	.word	index@(triton_poi_fused__to_copy_add_arange_mul_33)
        /*002c*/ 	.word	0x00000000
.L_7:


//--------------------- .nv.info.triton_poi_fused__to_copy_add_arange_mul_33 --------------------------
	.section	.nv.info.triton_poi_fused__to_copy_add_arange_mul_33,"",@"SHT_CUDA_INFO"
	.sectionflags	@""
	.align	4


	//----- nvinfo : EIATTR_CUDA_API_VERSION
	.align		4
        /*0000*/ 	.byte	0x04, 0x37
        /*0002*/ 	.short	(.L_9 - .L_8)
.L_8:
        /*0004*/ 	.word	0x0000007c


	//----- nvinfo : EIATTR_KPARAM_INFO
	.align		4
.L_9:
        /*0008*/ 	.byte	0x04, 0x17
        /*000a*/ 	.short	(.L_11 - .L_10)
.L_10:
        /*000c*/ 	.word	0x00000000
        /*0010*/ 	.short	0x0001
        /*0012*/ 	.short	0x0008
        /*0014*/ 	.byte	0x00, 0xf0, 0x11, 0x00


	//----- nvinfo : EIATTR_KPARAM_INFO
	.align		4
.L_11:
        /*0018*/ 	.byte	0x04, 0x17
        /*001a*/ 	.short	(.L_13 - .L_12)
.L_12:
        /*001c*/ 	.word	0x00000000
        /*0020*/ 	.short	0x0000
        /*0022*/ 	.short	0x0000
        /*0024*/ 	.byte	0x00, 0xf4, 0x21, 0x00


	//----- nvinfo : EIATTR_SPARSE_MMA_MASK
	.align		4
.L_13:
        /*0028*/ 	.byte	0x03, 0x50
        /*002a*/ 	.short	0x0000


	//----- nvinfo : EIATTR_MAXREG_COUNT
	.align		4
        /*002c*/ 	.byte	0x03, 0x1b
        /*002e*/ 	.short	0x00ff


	//----- nvinfo : EIATTR_EXIT_INSTR_OFFSETS
	.align		4
        /*0030*/ 	.byte	0x04, 0x1c
        /*0032*/ 	.short	(.L_15 - .L_14)


	//   ....[0]....
.L_14:
        /*0034*/ 	.word	0x00000120


	//   ....[1]....
        /*0038*/ 	.word	0x00000150


	//----- nvinfo : EIATTR_REQNTID
	.align		4
.L_15:
        /*003c*/ 	.byte	0x04, 0x10
        /*003e*/ 	.short	(.L_17 - .L_16)
.L_16:
        /*0040*/ 	.word	0x00000020
        /*0044*/ 	.word	0x00000001
        /*0048*/ 	.word	0x00000001


	//----- nvinfo : EIATTR_CBANK_PARAM_SIZE
	.align		4
.L_17:
        /*004c*/ 	.byte	0x03, 0x19
        /*004e*/ 	.short	0x000c


	//----- nvinfo : EIATTR_PARAM_CBANK
	.align		4
        /*0050*/ 	.byte	0x04, 0x0a
        /*0052*/ 	.short	(.L_19 - .L_18)
	.align		4
.L_18:
        /*0054*/ 	.word	index@(.nv.constant0.triton_poi_fused__to_copy_add_arange_mul_33)
        /*0058*/ 	.short	0x0210
        /*005a*/ 	.short	0x000c


	//----- nvinfo : EIATTR_SW_WAR
	.align		4
.L_19:
        /*005c*/ 	.byte	0x04, 0x36
        /*005e*/ 	.short	(.L_21 - .L_20)
.L_20:
        /*0060*/ 	.word	0x00000008
.L_21:


//--------------------- .nv.callgraph             --------------------------
	.section	.nv.callgraph,"",@"SHT_CUDA_CALLGRAPH"
	.align	4
	.sectionentsize	8
	.align		4
        /*0000*/ 	.word	0x00000000
	.align		4
        /*0004*/ 	.word	0xffffffff
	.align		4
        /*0008*/ 	.word	0x00000000
	.align		4
        /*000c*/ 	.word	0xfffffffe
	.align		4
        /*0010*/ 	.word	0x00000000
	.align		4
        /*0014*/ 	.word	0xfffffffd
	.align		4
        /*0018*/ 	.word	0x00000000
	.align		4
        /*001c*/ 	.word	0xfffffffc


//--------------------- .text.triton_poi_fused__to_copy_add_arange_mul_33 --------------------------
	.section	.text.triton_poi_fused__to_copy_add_arange_mul_33,"ax",@progbits
	.align	128
        .global         triton_poi_fused__to_copy_add_arange_mul_33
        .type           triton_poi_fused__to_copy_add_arange_mul_33,@function
        .size           triton_poi_fused__to_copy_add_arange_mul_33,(.L_x_1 - triton_poi_fused__to_copy_add_arange_mul_33)
        .other          triton_poi_fused__to_copy_add_arange_mul_33,@"STO_CUDA_ENTRY STV_DEFAULT"
triton_poi_fused__to_copy_add_arange_mul_33:
.text.triton_poi_fused__to_copy_add_arange_mul_33:
[----:B------:R-:W0:Y:S02]  /*0000*/  LDC R1, c[0x0][0x28] ;  /* 0x00000a00ff017b82 */ /* 0x000e240000000800 */
[----:B------:R-:W1:Y:S01]  /*0010*/  S2R R0, SR_TID.X ;  /* 0x0000000000007919 */ /* 0x000e620000002100 */
[----:B------:R-:W2:Y:S01]  /*0020*/  LDC.64 R2, c[0x0][0x210] ;  /* 0x00008400ff027b82 */ /* 0x000ea20000000a00 */
[----:B------:R-:W3:Y:S01]  /*0030*/  S2R R5, SR_CTAID.X ;  /* 0x0000000000057919 */ /* 0x000ee20000002500 */
[----:B-1----:R-:W-:-:S05]  /*0040*/  IMAD.SHL.U32 R0, R0, 0x2, RZ ;  /* 0x0000000200007824 */ /* 0x002fca00078e00ff */
[----:B------:R-:W-:-:S05]  /*0050*/  LOP3.LUT R0, R0, 0x3e, RZ, 0xc0, !PT ;  /* 0x0000003e00007812 */ /* 0x000fca00078ec0ff */
[----:B---3--:R-:W-:-:S04]  /*0060*/  IMAD R5, R5, 0x40, R0 ;  /* 0x0000004005057824 */ /* 0x008fc800078e0200 */
[C---:B------:R-:W-:Y:S01]  /*0070*/  VIADD R0, R5.reuse, 0x1 ;  /* 0x0000000105007836 */ /* 0x040fe20000000000 */
[----:B------:R-:W-:Y:S01]  /*0080*/  I2FP.F32.S32 R4, R5 ;  /* 0x0000000500047245 */ /* 0x000fe20000201400 */
[C---:B--2---:R-:W-:Y:S01]  /*0090*/  IMAD.WIDE R2, R5.reuse, 0x8, R2 ;  /* 0x0000000805027825 */ /* 0x044fe200078e0202 */
[----:B------:R-:W-:Y:S02]  /*00a0*/  ISETP.GE.AND P0, PT, R5, 0x40, PT ;  /* 0x000000400500780c */ /* 0x000fe40003f06270 */
[----:B------:R-:W-:Y:S01]  /*00b0*/  I2FP.F32.S32 R0, R0 ;  /* 0x0000000000007245 */ /* 0x000fe20000201400 */
[----:B------:R-:W-:-:S04]  /*00c0*/  FMUL R4, R4, 0.5 ;  /* 0x3f00000004047820 */ /* 0x000fc80000400000 */
[----:B------:R-:W-:Y:S02]  /*00d0*/  FMUL R0, R0, 0.5 ;  /* 0x3f00000000007820 */ /* 0x000fe40000400000 */
[----:B------:R-:W1:Y:S08]  /*00e0*/  F2I.TRUNC.NTZ R4, R4 ;  /* 0x0000000400047305 */ /* 0x000e70000020f100 */
[----:B------:R-:W2:Y:S01]  /*00f0*/  F2I.TRUNC.NTZ R6, R0 ;  /* 0x0000000000067305 */ /* 0x000ea2000020f100 */
[----:B-1----:R-:W-:-:S02]  /*0100*/  SHF.R.S32.HI R5, RZ, 0x1f, R4 ;  /* 0x0000001fff057819 */ /* 0x002fc40000011404 */
[----:B--2---:R-:W-:Y:S01]  /*0110*/  SHF.R.S32.HI R7, RZ, 0x1f, R6 ;  /* 0x0000001fff077819 */ /* 0x004fe20000011406 */
[----:B------:R-:W-:Y:S06]  /*0120*/  @P0 EXIT ;  /* 0x000000000000094d */ /* 0x000fec0003800000 */
[----:B------:R-:W-:Y:S02]  /*0130*/  ULDC.64 UR4, c[0x0][0x208] ;  /* 0x0000820000047ab9 */ /* 0x000fe40000000a00 */
[----:B------:R-:W-:Y:S01]  /*0140*/  STG.E.128 desc[UR4][R2.64], R4 ;  /* 0x0000000402007986 */ /* 0x000fe2000c101d04 */
[----:B------:R-:W-:Y:S05]  /*0150*/  EXIT ;  /* 0x000000000000794d */ /* 0x000fea0003800000 */
.L_x_0:
[----:B------:R-:W-:-:S00]  /*0160*/  BRA `(.L_x_0) ;  /* 0xfffffffc00fc7947 */ /* 0x000fc0000383ffff */
[----:B------:R-:W-:-:S00]  /*0170*/  NOP ;  /* 0x0000000000007918 */ /* 0x000fc00000000000 */
        /* <DEDUP_REMOVED lines=8> */
.L_x_1:


//--------------------- .nv.constant0.triton_poi_fused__to_copy_add_arange_mul_33 --------------------------
	.section	.nv.constant0.triton_poi_fused__to_copy_add_arange_mul_33,"a",@progbits
	.sectionflags	@""
	.align	4
.nv.constant0.triton_poi_fused__to_copy_add_arange_mul_33:
	.zero		540
